//
// Generated by NVIDIA NVVM Compiler
//
// Compiler Build ID: CL-36424714
// Cuda compilation tools, release 13.0, V13.0.88
// Based on NVVM 20.0.0
//

.version 9.0
.target sm_100
.address_size 64

	// .globl	_Z14multiplyKernelPdPiS0_S_S_ii

.visible .entry _Z14multiplyKernelPdPiS0_S_S_ii(
	.param .u64 .ptr .align 1 _Z14multiplyKernelPdPiS0_S_S_ii_param_0,
	.param .u64 .ptr .align 1 _Z14multiplyKernelPdPiS0_S_S_ii_param_1,
	.param .u64 .ptr .align 1 _Z14multiplyKernelPdPiS0_S_S_ii_param_2,
	.param .u64 .ptr .align 1 _Z14multiplyKernelPdPiS0_S_S_ii_param_3,
	.param .u64 .ptr .align 1 _Z14multiplyKernelPdPiS0_S_S_ii_param_4,
	.param .u32 _Z14multiplyKernelPdPiS0_S_S_ii_param_5,
	.param .u32 _Z14multiplyKernelPdPiS0_S_S_ii_param_6
)
{
	.reg .pred 	%p<14>;
	.reg .b32 	%r<68>;
	.reg .b64 	%rd<62>;
	.reg .b64 	%fd<68>;

	ld.param.u64 	%rd9, [_Z14multiplyKernelPdPiS0_S_S_ii_param_0];
	ld.param.u64 	%rd7, [_Z14multiplyKernelPdPiS0_S_S_ii_param_1];
	ld.param.u64 	%rd10, [_Z14multiplyKernelPdPiS0_S_S_ii_param_2];
	ld.param.u64 	%rd11, [_Z14multiplyKernelPdPiS0_S_S_ii_param_3];
	ld.param.u64 	%rd8, [_Z14multiplyKernelPdPiS0_S_S_ii_param_4];
	ld.param.u32 	%r21, [_Z14multiplyKernelPdPiS0_S_S_ii_param_5];
	ld.param.u32 	%r20, [_Z14multiplyKernelPdPiS0_S_S_ii_param_6];
	cvta.to.global.u64 	%rd1, %rd11;
	cvta.to.global.u64 	%rd2, %rd10;
	cvta.to.global.u64 	%rd3, %rd9;
	mov.u32 	%r22, %ctaid.x;
	mov.u32 	%r23, %ntid.x;
	mov.u32 	%r24, %tid.x;
	mad.lo.s32 	%r1, %r22, %r23, %r24;
	setp.ge.s32 	%p1, %r1, %r21;
	setp.lt.s32 	%p2, %r20, 1;
	or.pred  	%p3, %p1, %p2;
	@%p3 bra 	$L__BB0_15;
	cvta.to.global.u64 	%rd12, %rd7;
	mul.wide.s32 	%rd13, %r1, 4;
	add.s64 	%rd4, %rd12, %rd13;
	mul.lo.s32 	%r2, %r20, %r1;
	add.s64 	%rd5, %rd2, 16;
	cvta.to.global.u64 	%rd6, %rd8;
	mov.b32 	%r62, 0;
$L__BB0_2:
	ld.global.u32 	%r65, [%rd4];
	ld.global.u32 	%r5, [%rd4+4];
	setp.ge.s32 	%p4, %r65, %r5;
	mov.f64 	%fd67, 0d0000000000000000;
	@%p4 bra 	$L__BB0_14;
	add.s32 	%r26, %r65, 1;
	max.s32 	%r27, %r5, %r26;
	sub.s32 	%r6, %r27, %r65;
	and.b32  	%r7, %r6, 7;
	sub.s32 	%r28, %r65, %r27;
	setp.gt.u32 	%p5, %r28, -8;
	mov.f64 	%fd67, 0d0000000000000000;
	@%p5 bra 	$L__BB0_6;
	and.b32  	%r29, %r6, -8;
	neg.s32 	%r63, %r29;
	mov.f64 	%fd67, 0d0000000000000000;
$L__BB0_5:
	.pragma "nounroll";
	mul.wide.s32 	%rd14, %r65, 8;
	add.s64 	%rd15, %rd3, %rd14;
	mul.wide.s32 	%rd16, %r65, 4;
	add.s64 	%rd17, %rd5, %rd16;
	ld.global.f64 	%fd17, [%rd15];
	ld.global.u32 	%r30, [%rd17+-16];
	mad.lo.s32 	%r31, %r30, %r20, %r62;
	mul.wide.s32 	%rd18, %r31, 8;
	add.s64 	%rd19, %rd1, %rd18;
	ld.global.f64 	%fd18, [%rd19];
	fma.rn.f64 	%fd19, %fd17, %fd18, %fd67;
	ld.global.f64 	%fd20, [%rd15+8];
	ld.global.u32 	%r32, [%rd17+-12];
	mad.lo.s32 	%r33, %r32, %r20, %r62;
	mul.wide.s32 	%rd20, %r33, 8;
	add.s64 	%rd21, %rd1, %rd20;
	ld.global.f64 	%fd21, [%rd21];
	fma.rn.f64 	%fd22, %fd20, %fd21, %fd19;
	ld.global.f64 	%fd23, [%rd15+16];
	ld.global.u32 	%r34, [%rd17+-8];
	mad.lo.s32 	%r35, %r34, %r20, %r62;
	mul.wide.s32 	%rd22, %r35, 8;
	add.s64 	%rd23, %rd1, %rd22;
	ld.global.f64 	%fd24, [%rd23];
	fma.rn.f64 	%fd25, %fd23, %fd24, %fd22;
	ld.global.f64 	%fd26, [%rd15+24];
	ld.global.u32 	%r36, [%rd17+-4];
	mad.lo.s32 	%r37, %r36, %r20, %r62;
	mul.wide.s32 	%rd24, %r37, 8;
	add.s64 	%rd25, %rd1, %rd24;
	ld.global.f64 	%fd27, [%rd25];
	fma.rn.f64 	%fd28, %fd26, %fd27, %fd25;
	ld.global.f64 	%fd29, [%rd15+32];
	ld.global.u32 	%r38, [%rd17];
	mad.lo.s32 	%r39, %r38, %r20, %r62;
	mul.wide.s32 	%rd26, %r39, 8;
	add.s64 	%rd27, %rd1, %rd26;
	ld.global.f64 	%fd30, [%rd27];
	fma.rn.f64 	%fd31, %fd29, %fd30, %fd28;
	ld.global.f64 	%fd32, [%rd15+40];
	ld.global.u32 	%r40, [%rd17+4];
	mad.lo.s32 	%r41, %r40, %r20, %r62;
	mul.wide.s32 	%rd28, %r41, 8;
	add.s64 	%rd29, %rd1, %rd28;
	ld.global.f64 	%fd33, [%rd29];
	fma.rn.f64 	%fd34, %fd32, %fd33, %fd31;
	ld.global.f64 	%fd35, [%rd15+48];
	ld.global.u32 	%r42, [%rd17+8];
	mad.lo.s32 	%r43, %r42, %r20, %r62;
	mul.wide.s32 	%rd30, %r43, 8;
	add.s64 	%rd31, %rd1, %rd30;
	ld.global.f64 	%fd36, [%rd31];
	fma.rn.f64 	%fd37, %fd35, %fd36, %fd34;
	ld.global.f64 	%fd38, [%rd15+56];
	ld.global.u32 	%r44, [%rd17+12];
	mad.lo.s32 	%r45, %r44, %r20, %r62;
	mul.wide.s32 	%rd32, %r45, 8;
	add.s64 	%rd33, %rd1, %rd32;
	ld.global.f64 	%fd39, [%rd33];
	fma.rn.f64 	%fd67, %fd38, %fd39, %fd37;
	add.s32 	%r65, %r65, 8;
	add.s32 	%r63, %r63, 8;
	setp.ne.s32 	%p6, %r63, 0;
	@%p6 bra 	$L__BB0_5;
$L__BB0_6:
	setp.eq.s32 	%p7, %r7, 0;
	@%p7 bra 	$L__BB0_14;
	and.b32  	%r14, %r6, 3;
	setp.lt.u32 	%p8, %r7, 4;
	@%p8 bra 	$L__BB0_9;
	mul.wide.s32 	%rd34, %r65, 8;
	add.s64 	%rd35, %rd3, %rd34;
	ld.global.f64 	%fd41, [%rd35];
	mul.wide.s32 	%rd36, %r65, 4;
	add.s64 	%rd37, %rd2, %rd36;
	ld.global.u32 	%r46, [%rd37];
	mad.lo.s32 	%r47, %r46, %r20, %r62;
	mul.wide.s32 	%rd38, %r47, 8;
	add.s64 	%rd39, %rd1, %rd38;
	ld.global.f64 	%fd42, [%rd39];
	fma.rn.f64 	%fd43, %fd41, %fd42, %fd67;
	ld.global.f64 	%fd44, [%rd35+8];
	ld.global.u32 	%r48, [%rd37+4];
	mad.lo.s32 	%r49, %r48, %r20, %r62;
	mul.wide.s32 	%rd40, %r49, 8;
	add.s64 	%rd41, %rd1, %rd40;
	ld.global.f64 	%fd45, [%rd41];
	fma.rn.f64 	%fd46, %fd44, %fd45, %fd43;
	ld.global.f64 	%fd47, [%rd35+16];
	ld.global.u32 	%r50, [%rd37+8];
	mad.lo.s32 	%r51, %r50, %r20, %r62;
	mul.wide.s32 	%rd42, %r51, 8;
	add.s64 	%rd43, %rd1, %rd42;
	ld.global.f64 	%fd48, [%rd43];
	fma.rn.f64 	%fd49, %fd47, %fd48, %fd46;
	ld.global.f64 	%fd50, [%rd35+24];
	ld.global.u32 	%r52, [%rd37+12];
	mad.lo.s32 	%r53, %r52, %r20, %r62;
	mul.wide.s32 	%rd44, %r53, 8;
	add.s64 	%rd45, %rd1, %rd44;
	ld.global.f64 	%fd51, [%rd45];
	fma.rn.f64 	%fd67, %fd50, %fd51, %fd49;
	add.s32 	%r65, %r65, 4;
$L__BB0_9:
	setp.eq.s32 	%p9, %r14, 0;
	@%p9 bra 	$L__BB0_14;
	setp.eq.s32 	%p10, %r14, 1;
	@%p10 bra 	$L__BB0_12;
	mul.wide.s32 	%rd46, %r65, 8;
	add.s64 	%rd47, %rd3, %rd46;
	ld.global.f64 	%fd53, [%rd47];
	mul.wide.s32 	%rd48, %r65, 4;
	add.s64 	%rd49, %rd2, %rd48;
	ld.global.u32 	%r54, [%rd49];
	mad.lo.s32 	%r55, %r54, %r20, %r62;
	mul.wide.s32 	%rd50, %r55, 8;
	add.s64 	%rd51, %rd1, %rd50;
	ld.global.f64 	%fd54, [%rd51];
	fma.rn.f64 	%fd55, %fd53, %fd54, %fd67;
	ld.global.f64 	%fd56, [%rd47+8];
	ld.global.u32 	%r56, [%rd49+4];
	mad.lo.s32 	%r57, %r56, %r20, %r62;
	mul.wide.s32 	%rd52, %r57, 8;
	add.s64 	%rd53, %rd1, %rd52;
	ld.global.f64 	%fd57, [%rd53];
	fma.rn.f64 	%fd67, %fd56, %fd57, %fd55;
	add.s32 	%r65, %r65, 2;
$L__BB0_12:
	and.b32  	%r58, %r6, 1;
	setp.eq.b32 	%p11, %r58, 1;
	not.pred 	%p12, %p11;
	@%p12 bra 	$L__BB0_14;
	mul.wide.s32 	%rd54, %r65, 8;
	add.s64 	%rd55, %rd3, %rd54;
	ld.global.f64 	%fd58, [%rd55];
	mul.wide.s32 	%rd56, %r65, 4;
	add.s64 	%rd57, %rd2, %rd56;
	ld.global.u32 	%r59, [%rd57];
	mad.lo.s32 	%r60, %r59, %r20, %r62;
	mul.wide.s32 	%rd58, %r60, 8;
	add.s64 	%rd59, %rd1, %rd58;
	ld.global.f64 	%fd59, [%rd59];
	fma.rn.f64 	%fd67, %fd58, %fd59, %fd67;
$L__BB0_14:
	add.s32 	%r61, %r62, %r2;
	mul.wide.s32 	%rd60, %r61, 8;
	add.s64 	%rd61, %rd6, %rd60;
	st.global.f64 	[%rd61], %fd67;
	add.s32 	%r62, %r62, 1;
	setp.ne.s32 	%p13, %r62, %r20;
	@%p13 bra 	$L__BB0_2;
$L__BB0_15:
	ret;

}


// ===== COMPILED SASS (sm_100) =====

	.target	sm_100

	.elftype	@"ET_EXEC"


//--------------------- .note.nv.tkinfo           --------------------------
	.section	.note.nv.tkinfo,"",@"SHT_NOTE"
	.sectionflags	@"SHF_NOTE_NV_TKINFO"
	.tkinfo
        /*0018*/ 	.word	0x00000002
        /*0030*/ 	.string	""
        /*0030*/ 	.string	"ptxas"
        /*0030*/ 	.string	"Cuda compilation tools, release 13.0, V13.0.88"
        /*0030*/ 	.string	"Build cuda_13.0.r13.0/compiler.36424714_0"
        /*0030*/ 	.string	"-arch sm_100 -m 64 "



//--------------------- .note.nv.cuinfo           --------------------------
	.section	.note.nv.cuinfo,"",@"SHT_NOTE"
	.sectionflags	@"SHF_NOTE_NV_CUINFO"
        /*0018*/ 	.short	0x0002
        /*001a*/ 	.short	0x0064
        /*001c*/ 	.short	0x0082
	.zero		2


//--------------------- .nv.info                  --------------------------
	.section	.nv.info,"",@"SHT_CUDA_INFO"
	.align	4


	//----- nvinfo : EIATTR_REGCOUNT
	.align		4
        /*0000*/ 	.byte	0x04, 0x2f
        /*0002*/ 	.short	(.L_1 - .L_0)
	.align		4
.L_0:
        /*0004*/ 	.word	index@(_Z14multiplyKernelPdPiS0_S_S_ii)
        /*0008*/ 	.word	0x00000020


	//----- nvinfo : EIATTR_FRAME_SIZE
	.align		4
.L_1:
        /*000c*/ 	.byte	0x04, 0x11
        /*000e*/ 	.short	(.L_3 - .L_2)
	.align		4
.L_2:
        /*0010*/ 	.word	index@(_Z14multiplyKernelPdPiS0_S_S_ii)
        /*0014*/ 	.word	0x00000000


	//----- nvinfo : EIATTR_MIN_STACK_SIZE
	.align		4
.L_3:
        /*0018*/ 	.byte	0x04, 0x12
        /*001a*/ 	.short	(.L_5 - .L_4)
	.align		4
.L_4:
        /*001c*/ 	.word	index@(_Z14multiplyKernelPdPiS0_S_S_ii)
        /*0020*/ 	.word	0x00000000
.L_5:


//--------------------- .nv.compat                --------------------------
	.section	.nv.compat,"",@"SHT_CUDA_COMPAT_INFO"
	.align	4
        /*0000*/ 	.byte	0x02, 0x09, 0x00, 0x00, 0x02, 0x02, 0x01, 0x00, 0x02, 0x05, 0x05, 0x00, 0x03, 0x07, 0x01, 0x01
        /*0010*/ 	.byte	0x02, 0x03, 0x00, 0x00, 0x02, 0x06, 0x01, 0x00, 0x04, 0x0b, 0x08, 0x00, 0x01, 0x00, 0x00, 0x00
        /*0020*/ 	.byte	0x00, 0x00, 0x00, 0x00


//--------------------- .nv.info._Z14multiplyKernelPdPiS0_S_S_ii --------------------------
	.section	.nv.info._Z14multiplyKernelPdPiS0_S_S_ii,"",@"SHT_CUDA_INFO"
	.sectionflags	@""
	.align	4


	//----- nvinfo : EIATTR_CUDA_API_VERSION
	.align		4
        /*0000*/ 	.byte	0x04, 0x37
        /*0002*/ 	.short	(.L_7 - .L_6)
.L_6:
        /*0004*/ 	.word	0x00000082


	//----- nvinfo : EIATTR_KPARAM_INFO
	.align		4
.L_7:
        /*0008*/ 	.byte	0x04, 0x17
        /*000a*/ 	.short	(.L_9 - .L_8)
.L_8:
        /*000c*/ 	.word	0x00000000
        /*0010*/ 	.short	0x0006
        /*0012*/ 	.short	0x002c
        /*0014*/ 	.byte	0x00, 0xf0, 0x11, 0x00


	//----- nvinfo : EIATTR_KPARAM_INFO
	.align		4
.L_9:
        /*0018*/ 	.byte	0x04, 0x17
        /*001a*/ 	.short	(.L_11 - .L_10)
.L_10:
        /*001c*/ 	.word	0x00000000
        /*0020*/ 	.short	0x0005
        /*0022*/ 	.short	0x0028
        /*0024*/ 	.byte	0x00, 0xf0, 0x11, 0x00


	//----- nvinfo : EIATTR_KPARAM_INFO
	.align		4
.L_11:
        /*0028*/ 	.byte	0x04, 0x17
        /*002a*/ 	.short	(.L_13 - .L_12)
.L_12:
        /*002c*/ 	.word	0x00000000
        /*0030*/ 	.short	0x0004
        /*0032*/ 	.short	0x0020
        /*0034*/ 	.byte	0x00, 0xf5, 0x21, 0x00


	//----- nvinfo : EIATTR_KPARAM_INFO
	.align		4
.L_13:
        /*0038*/ 	.byte	0x04, 0x17
        /*003a*/ 	.short	(.L_15 - .L_14)
.L_14:
        /*003c*/ 	.word	0x00000000
        /*0040*/ 	.short	0x0003
        /*0042*/ 	.short	0x0018
        /*0044*/ 	.byte	0x00, 0xf5, 0x21, 0x00


	//----- nvinfo : EIATTR_KPARAM_INFO
	.align		4
.L_15:
        /*0048*/ 	.byte	0x04, 0x17
        /*004a*/ 	.short	(.L_17 - .L_16)
.L_16:
        /*004c*/ 	.word	0x00000000
        /*0050*/ 	.short	0x0002
        /*0052*/ 	.short	0x0010
        /*0054*/ 	.byte	0x00, 0xf5, 0x21, 0x00


	//----- nvinfo : EIATTR_KPARAM_INFO
	.align		4
.L_17:
        /*0058*/ 	.byte	0x04, 0x17
        /*005a*/ 	.short	(.L_19 - .L_18)
.L_18:
        /*005c*/ 	.word	0x00000000
        /*0060*/ 	.short	0x0001
        /*0062*/ 	.short	0x0008
        /*0064*/ 	.byte	0x00, 0xf5, 0x21, 0x00


	//----- nvinfo : EIATTR_KPARAM_INFO
	.align		4
.L_19:
        /*0068*/ 	.byte	0x04, 0x17
        /*006a*/ 	.short	(.L_21 - .L_20)
.L_20:
        /*006c*/ 	.word	0x00000000
        /*0070*/ 	.short	0x0000
        /*0072*/ 	.short	0x0000
        /*0074*/ 	.byte	0x00, 0xf5, 0x21, 0x00


	//----- nvinfo : EIATTR_SPARSE_MMA_MASK
	.align		4
.L_21:
        /*0078*/ 	.byte	0x03, 0x50
        /*007a*/ 	.short	0x0000


	//----- nvinfo : EIATTR_MAXREG_COUNT
	.align		4
        /*007c*/ 	.byte	0x03, 0x1b
        /*007e*/ 	.short	0x00ff


	//----- nvinfo : EIATTR_MERCURY_ISA_VERSION
	.align		4
        /*0080*/ 	.byte	0x03, 0x5f
        /*0082*/ 	.short	0x0101


	//----- nvinfo : EIATTR_VRC_CTA_INIT_COUNT
	.align		4
        /*0084*/ 	.byte	0x02, 0x4a
	.zero		1
	.zero		1


	//----- nvinfo : EIATTR_EXIT_INSTR_OFFSETS
	.align		4
        /*0088*/ 	.byte	0x04, 0x1c
        /*008a*/ 	.short	(.L_23 - .L_22)


	//   ....[0]....
.L_22:
        /*008c*/ 	.word	0x00000080


	//   ....[1]....
        /*0090*/ 	.word	0x00000b00


	//----- nvinfo : EIATTR_CRS_STACK_SIZE
	.align		4
.L_23:
        /*0094*/ 	.byte	0x04, 0x1e
        /*0096*/ 	.short	(.L_25 - .L_24)
.L_24:
        /*0098*/ 	.word	0x00000000


	//----- nvinfo : EIATTR_CBANK_PARAM_SIZE
	.align		4
.L_25:
        /*009c*/ 	.byte	0x03, 0x19
        /*009e*/ 	.short	0x0030


	//----- nvinfo : EIATTR_PARAM_CBANK
	.align		4
        /*00a0*/ 	.byte	0x04, 0x0a
        /*00a2*/ 	.short	(.L_27 - .L_26)
	.align		4
.L_26:
        /*00a4*/ 	.word	index@(.nv.constant0._Z14multiplyKernelPdPiS0_S_S_ii)
        /*00a8*/ 	.short	0x0380
        /*00aa*/ 	.short	0x0030


	//----- nvinfo : EIATTR_SW_WAR
	.align		4
.L_27:
        /*00ac*/ 	.byte	0x04, 0x36
        /*00ae*/ 	.short	(.L_29 - .L_28)
.L_28:
        /*00b0*/ 	.word	0x00000008
.L_29:


//--------------------- .nv.callgraph             --------------------------
	.section	.nv.callgraph,"",@"SHT_CUDA_CALLGRAPH"
	.align	4
	.sectionentsize	8
	.align		4
        /*0000*/ 	.word	0x00000000
	.align		4
        /*0004*/ 	.word	0xffffffff
	.align		4
        /*0008*/ 	.word	0x00000000
	.align		4
        /*000c*/ 	.word	0xfffffffe
	.align		4
        /*0010*/ 	.word	0x00000000
	.align		4
        /*0014*/ 	.word	0xfffffffd
	.align		4
        /*0018*/ 	.word	0x00000000
	.align		4
        /*001c*/ 	.word	0xfffffffc


//--------------------- .text._Z14multiplyKernelPdPiS0_S_S_ii --------------------------
	.section	.text._Z14multiplyKernelPdPiS0_S_S_ii,"ax",@progbits
	.align	128
        .global         _Z14multiplyKernelPdPiS0_S_S_ii
        .type           _Z14multiplyKernelPdPiS0_S_S_ii,@function
        .size           _Z14multiplyKernelPdPiS0_S_S_ii,(.L_x_9 - _Z14multiplyKernelPdPiS0_S_S_ii)
        .other          _Z14multiplyKernelPdPiS0_S_S_ii,@"STO_CUDA_ENTRY STV_DEFAULT"
_Z14multiplyKernelPdPiS0_S_S_ii:
.text._Z14multiplyKernelPdPiS0_S_S_ii:
[----:B------:R-:W-:Y:S01]  /*0000*/  LDC R1, c[0x0][0x37c] ;  /* 0x0000df00ff017b82 */ /* 0x000fe20000000800 */
[----:B------:R-:W0:Y:S07]  /*0010*/  S2R R0, SR_TID.X ;  /* 0x0000000000007919 */ /* 0x000e2e0000002100 */
[----:B------:R-:W0:Y:S08]  /*0020*/  S2UR UR4, SR_CTAID.X ;  /* 0x00000000000479c3 */ /* 0x000e300000002500 */
[----:B------:R-:W0:Y:S08]  /*0030*/  LDC R3, c[0x0][0x360] ;  /* 0x0000d800ff037b82 */ /* 0x000e300000000800 */
[----:B------:R-:W1:Y:S01]  /*0040*/  LDC.64 R4, c[0x0][0x3a8] ;  /* 0x0000ea00ff047b82 */ /* 0x000e620000000a00 */
[----:B0-----:R-:W-:Y:S01]  /*0050*/  IMAD R3, R3, UR4, R0 ;  /* 0x0000000403037c24 */ /* 0x001fe2000f8e0200 */
[----:B-1----:R-:W-:-:S04]  /*0060*/  ISETP.GE.AND P0, PT, R5, 0x1, PT ;  /* 0x000000010500780c */ /* 0x002fc80003f06270 */
[----:B------:R-:W-:-:S13]  /*0070*/  ISETP.GE.OR P0, PT, R3, R4, !P0 ;  /* 0x000000040300720c */ /* 0x000fda0004706670 */
[----:B------:R-:W-:Y:S05]  /*0080*/  @P0 EXIT ;  /* 0x000000000000094d */ /* 0x000fea0003800000 */
[----:B------:R-:W0:Y:S01]  /*0090*/  LDC.64 R8, c[0x0][0x388] ;  /* 0x0000e200ff087b82 */ /* 0x000e220000000a00 */
[----:B------:R-:W1:Y:S01]  /*00a0*/  LDCU.64 UR6, c[0x0][0x390] ;  /* 0x00007200ff0677ac */ /* 0x000e620008000a00 */
[----:B------:R-:W2:Y:S01]  /*00b0*/  LDCU.64 UR8, c[0x0][0x358] ;  /* 0x00006b00ff0877ac */ /* 0x000ea20008000a00 */
[----:B------:R-:W-:Y:S01]  /*00c0*/  UMOV UR4, URZ ;  /* 0x000000ff00047c82 */ /* 0x000fe20008000000 */
[----:B-1----:R-:W-:-:S04]  /*00d0*/  UIADD3 UR5, UP0, UPT, UR6, 0x10, URZ ;  /* 0x0000001006057890 */ /* 0x002fc8000ff1e0ff */
[----:B------:R-:W-:Y:S01]  /*00e0*/  UIADD3.X UR6, UPT, UPT, URZ, UR7, URZ, UP0, !UPT ;  /* 0x00000007ff067290 */ /* 0x000fe200087fe4ff */
[----:B0-2---:R-:W-:-:S11]  /*00f0*/  IMAD.WIDE R8, R3, 0x4, R8 ;  /* 0x0000000403087825 */ /* 0x005fd600078e0208 */
.L_x_7:
[----:B------:R-:W2:Y:S04]  /*0100*/  LDG.E R0, desc[UR8][R8.64] ;  /* 0x0000000808007981 */ /* 0x000ea8000c1e1900 */
[----:B0-----:R-:W2:Y:S01]  /*0110*/  LDG.E R5, desc[UR8][R8.64+0x4] ;  /* 0x0000040808057981 */ /* 0x001ea2000c1e1900 */
[----:B------:R-:W-:Y:S01]  /*0120*/  BSSY.RECONVERGENT B0, `(.L_x_0) ;  /* 0x0000095000007945 */ /* 0x000fe20003800200 */
[----:B------:R-:W-:Y:S02]  /*0130*/  CS2R R24, SRZ ;  /* 0x0000000000187805 */ /* 0x000fe4000001ff00 */
[----:B--2---:R-:W-:-:S13]  /*0140*/  ISETP.GE.AND P0, PT, R0, R5, PT ;  /* 0x000000050000720c */ /* 0x004fda0003f06270 */
[----:B------:R-:W-:Y:S05]  /*0150*/  @P0 BRA `(.L_x_1) ;  /* 0x0000000800440947 */ /* 0x000fea0003800000 */
[C---:B------:R-:W-:Y:S01]  /*0160*/  VIADDMNMX R5, R0.reuse, 0x1, R5, !PT ;  /* 0x0000000100057846 */ /* 0x040fe20007800105 */
[----:B------:R-:W-:Y:S01]  /*0170*/  BSSY.RECONVERGENT B1, `(.L_x_2) ;  /* 0x0000046000017945 */ /* 0x000fe20003800200 */
[----:B------:R-:W-:Y:S02]  /*0180*/  CS2R R24, SRZ ;  /* 0x0000000000187805 */ /* 0x000fe4000001ff00 */
[CC--:B------:R-:W-:Y:S02]  /*0190*/  IADD3 R2, PT, PT, R0.reuse, -R5.reuse, RZ ;  /* 0x8000000500027210 */ /* 0x0c0fe40007ffe0ff */
[----:B------:R-:W-:Y:S02]  /*01a0*/  IADD3 R4, PT, PT, -R0, R5, RZ ;  /* 0x0000000500047210 */ /* 0x000fe40007ffe1ff */
[----:B------:R-:W-:Y:S02]  /*01b0*/  ISETP.GT.U32.AND P1, PT, R2, -0x8, PT ;  /* 0xfffffff80200780c */ /* 0x000fe40003f24070 */
[----:B------:R-:W-:-:S04]  /*01c0*/  LOP3.LUT R5, R4, 0x7, RZ, 0xc0, !PT ;  /* 0x0000000704057812 */ /* 0x000fc800078ec0ff */
[----:B------:R-:W-:-:S07]  /*01d0*/  ISETP.NE.AND P0, PT, R5, RZ, PT ;  /* 0x000000ff0500720c */ /* 0x000fce0003f05270 */
[----:B------:R-:W-:Y:S06]  /*01e0*/  @P1 BRA `(.L_x_3) ;  /* 0x0000000000f81947 */ /* 0x000fec0003800000 */
[----:B------:R-:W-:Y:S02]  /*01f0*/  LOP3.LUT R2, R4, 0xfffffff8, RZ, 0xc0, !PT ;  /* 0xfffffff804027812 */ /* 0x000fe400078ec0ff */
[----:B------:R-:W-:Y:S02]  /*0200*/  CS2R R24, SRZ ;  /* 0x0000000000187805 */ /* 0x000fe4000001ff00 */
[----:B------:R-:W-:-:S07]  /*0210*/  IADD3 R2, PT, PT, -R2, RZ, RZ ;  /* 0x000000ff02027210 */ /* 0x000fce0007ffe1ff */
.L_x_4:
[----:B------:R-:W-:Y:S01]  /*0220*/  MOV R22, UR5 ;  /* 0x0000000500167c02 */ /* 0x000fe20008000f00 */
[----:B------:R-:W0:Y:S01]  /*0230*/  LDC R26, c[0x0][0x3ac] ;  /* 0x0000eb00ff1a7b82 */ /* 0x000e220000000800 */
[----:B------:R-:W-:-:S03]  /*0240*/  MOV R23, UR6 ;  /* 0x0000000600177c02 */ /* 0x000fc60008000f00 */
[----:B------:R-:W-:-:S04]  /*0250*/  IMAD.WIDE R22, R0, 0x4, R22 ;  /* 0x0000000400167825 */ /* 0x000fc800078e0216 */
[----:B------:R-:W1:Y:S01]  /*0260*/  LDC.64 R10, c[0x0][0x398] ;  /* 0x0000e600ff0a7b82 */ /* 0x000e620000000a00 */
[----:B------:R-:W0:Y:S04]  /*0270*/  LDG.E R7, desc[UR8][R22.64+-0x10] ;  /* 0xfffff00816077981 */ /* 0x000e28000c1e1900 */
[----:B------:R-:W2:Y:S03]  /*0280*/  LDG.E R15, desc[UR8][R22.64+-0xc] ;  /* 0xfffff408160f7981 */ /* 0x000ea6000c1e1900 */
[----:B------:R-:W3:Y:S01]  /*0290*/  LDC.64 R12, c[0x0][0x380] ;  /* 0x0000e000ff0c7b82 */ /* 0x000ee20000000a00 */
[----:B------:R-:W4:Y:S04]  /*02a0*/  LDG.E R27, desc[UR8][R22.64+-0x8] ;  /* 0xfffff808161b7981 */ /* 0x000f28000c1e1900 */
[----:B------:R-:W5:Y:S01]  /*02b0*/  LDG.E R6, desc[UR8][R22.64+0x4] ;  /* 0x0000040816067981 */ /* 0x000f62000c1e1900 */
[----:B---3--:R-:W-:-:S05]  /*02c0*/  IMAD.WIDE R12, R0, 0x8, R12 ;  /* 0x00000008000c7825 */ /* 0x008fca00078e020c */
[----:B------:R-:W3:Y:S04]  /*02d0*/  LDG.E.64 R20, desc[UR8][R12.64] ;  /* 0x000000080c147981 */ /* 0x000ee8000c1e1b00 */
[----:B------:R-:W5:Y:S01]  /*02e0*/  LDG.E.64 R16, desc[UR8][R12.64+0x8] ;  /* 0x000008080c107981 */ /* 0x000f62000c1e1b00 */
[----:B0-----:R-:W-:-:S04]  /*02f0*/  IMAD R7, R7, R26, UR4 ;  /* 0x0000000407077e24 */ /* 0x001fc8000f8e021a */
[--C-:B-1----:R-:W-:Y:S02]  /*0300*/  IMAD.WIDE R18, R7, 0x8, R10.reuse ;  /* 0x0000000807127825 */ /* 0x102fe400078e020a */
[----:B------:R-:W5:Y:S02]  /*0310*/  LDG.E R7, desc[UR8][R22.64+-0x4] ;  /* 0xfffffc0816077981 */ /* 0x000f64000c1e1900 */
[----:B--2---:R-:W-:Y:S02]  /*0320*/  IMAD R15, R15, R26, UR4 ;  /* 0x000000040f0f7e24 */ /* 0x004fe4000f8e021a */
[----:B------:R-:W3:Y:S02]  /*0330*/  LDG.E.64 R18, desc[UR8][R18.64] ;  /* 0x0000000812127981 */ /* 0x000ee4000c1e1b00 */
[----:B------:R-:W-:-:S05]  /*0340*/  IMAD.WIDE R28, R15, 0x8, R10 ;  /* 0x000000080f1c7825 */ /* 0x000fca00078e020a */
[----:B------:R-:W2:Y:S01]  /*0350*/  LDG.E.64 R14, desc[UR8][R28.64] ;  /* 0x000000081c0e7981 */ /* 0x000ea2000c1e1b00 */
[----:B----4-:R-:W-:-:S03]  /*0360*/  IMAD R27, R27, R26, UR4 ;  /* 0x000000041b1b7e24 */ /* 0x010fc6000f8e021a */
[----:B------:R-:W4:Y:S01]  /*0370*/  LDG.E R29, desc[UR8][R22.64+0xc] ;  /* 0x00000c08161d7981 */ /* 0x000f22000c1e1900 */
[----:B---3--:R-:W-:Y:S01]  /*0380*/  DFMA R20, R20, R18, R24 ;  /* 0x000000121414722b */ /* 0x008fe20000000018 */
[----:B------:R-:W-:Y:S02]  /*0390*/  IMAD.WIDE R18, R27, 0x8, R10 ;  /* 0x000000081b127825 */ /* 0x000fe400078e020a */
[----:B------:R-:W3:Y:S02]  /*03a0*/  LDG.E.64 R24, desc[UR8][R12.64+0x18] ;  /* 0x000018080c187981 */ /* 0x000ee4000c1e1b00 */
[----:B-----5:R-:W-:Y:S02]  /*03b0*/  IMAD R7, R7, R26, UR4 ;  /* 0x0000000407077e24 */ /* 0x020fe4000f8e021a */
[----:B------:R-:W5:Y:S01]  /*03c0*/  LDG.E R27, desc[UR8][R22.64] ;  /* 0x00000008161b7981 */ /* 0x000f62000c1e1900 */
[----:B--2---:R-:W-:-:S03]  /*03d0*/  DFMA R14, R16, R14, R20 ;  /* 0x0000000e100e722b */ /* 0x004fc60000000014 */
[----:B------:R-:W2:Y:S04]  /*03e0*/  LDG.E.64 R16, desc[UR8][R12.64+0x10] ;  /* 0x000010080c107981 */ /* 0x000ea8000c1e1b00 */
[----:B------:R-:W2:Y:S01]  /*03f0*/  LDG.E.64 R18, desc[UR8][R18.64] ;  /* 0x0000000812127981 */ /* 0x000ea2000c1e1b00 */
[----:B------:R-:W-:-:S03]  /*0400*/  IMAD.WIDE R20, R7, 0x8, R10 ;  /* 0x0000000807147825 */ /* 0x000fc600078e020a */
[----:B------:R-:W3:Y:S04]  /*0410*/  LDG.E R7, desc[UR8][R22.64+0x8] ;  /* 0x0000080816077981 */ /* 0x000ee8000c1e1900 */
[----:B------:R-:W3:Y:S01]  /*0420*/  LDG.E.64 R20, desc[UR8][R20.64] ;  /* 0x0000000814147981 */ /* 0x000ee2000c1e1b00 */
[-C--:B----4-:R-:W-:Y:S01]  /*0430*/  IMAD R29, R29, R26.reuse, UR4 ;  /* 0x000000041d1d7e24 */ /* 0x090fe2000f8e021a */
[----:B--2---:R-:W-:Y:S01]  /*0440*/  DFMA R14, R16, R18, R14 ;  /* 0x00000012100e722b */ /* 0x004fe2000000000e */
[----:B-----5:R-:W-:Y:S01]  /*0450*/  IMAD R17, R27, R26, UR4 ;  /* 0x000000041b117e24 */ /* 0x020fe2000f8e021a */
[----:B------:R-:W2:Y:S03]  /*0460*/  LDG.E.64 R18, desc[UR8][R12.64+0x20] ;  /* 0x000020080c127981 */ /* 0x000ea6000c1e1b00 */
[----:B------:R-:W-:-:S04]  /*0470*/  IMAD.WIDE R16, R17, 0x8, R10 ;  /* 0x0000000811107825 */ /* 0x000fc800078e020a */
[----:B------:R-:W-:Y:S01]  /*0480*/  IMAD R27, R6, R26, UR4 ;  /* 0x00000004061b7e24 */ /* 0x000fe2000f8e021a */
[----:B---3--:R-:W-:Y:S01]  /*0490*/  DFMA R24, R24, R20, R14 ;  /* 0x000000141818722b */ /* 0x008fe2000000000e */
[----:B------:R-:W2:Y:S02]  /*04a0*/  LDG.E.64 R16, desc[UR8][R16.64] ;  /* 0x0000000810107981 */ /* 0x000ea4000c1e1b00 */
[----:B------:R-:W-:-:S04]  /*04b0*/  IMAD.WIDE R14, R27, 0x8, R10 ;  /* 0x000000081b0e7825 */ /* 0x000fc800078e020a */
[----:B------:R-:W-:Y:S02]  /*04c0*/  IMAD R23, R7, R26, UR4 ;  /* 0x0000000407177e24 */ /* 0x000fe4000f8e021a */
[----:B------:R-:W3:Y:S02]  /*04d0*/  LDG.E.64 R6, desc[UR8][R12.64+0x28] ;  /* 0x000028080c067981 */ /* 0x000ee4000c1e1b00 */
[--C-:B------:R-:W-:Y:S02]  /*04e0*/  IMAD.WIDE R20, R23, 0x8, R10.reuse ;  /* 0x0000000817147825 */ /* 0x100fe400078e020a */
[----:B------:R-:W3:Y:S02]  /*04f0*/  LDG.E.64 R14, desc[UR8][R14.64] ;  /* 0x000000080e0e7981 */ /* 0x000ee4000c1e1b00 */
[----:B------:R-:W-:Y:S02]  /*0500*/  IMAD.WIDE R10, R29, 0x8, R10 ;  /* 0x000000081d0a7825 */ /* 0x000fe400078e020a */
[----:B------:R-:W4:Y:S04]  /*0510*/  LDG.E.64 R20, desc[UR8][R20.64] ;  /* 0x0000000814147981 */ /* 0x000f28000c1e1b00 */
[----:B------:R-:W4:Y:S04]  /*0520*/  LDG.E.64 R22, desc[UR8][R12.64+0x30] ;  /* 0x000030080c167981 */ /* 0x000f28000c1e1b00 */
[----:B------:R-:W5:Y:S04]  /*0530*/  LDG.E.64 R26, desc[UR8][R12.64+0x38] ;  /* 0x000038080c1a7981 */ /* 0x000f68000c1e1b00 */
[----:B------:R-:W5:Y:S01]  /*0540*/  LDG.E.64 R10, desc[UR8][R10.64] ;  /* 0x000000080a0a7981 */ /* 0x000f62000c1e1b00 */
[----:B------:R-:W-:-:S04]  /*0550*/  IADD3 R2, PT, PT, R2, 0x8, RZ ;  /* 0x0000000802027810 */ /* 0x000fc80007ffe0ff */
[----:B------:R-:W-:Y:S02]  /*0560*/  ISETP.NE.AND P1, PT, R2, RZ, PT ;  /* 0x000000ff0200720c */ /* 0x000fe40003f25270 */
[----:B------:R-:W-:Y:S01]  /*0570*/  IADD3 R0, PT, PT, R0, 0x8, RZ ;  /* 0x0000000800007810 */ /* 0x000fe20007ffe0ff */
[----:B--2---:R-:W-:-:S08]  /*0580*/  DFMA R16, R18, R16, R24 ;  /* 0x000000101210722b */ /* 0x004fd00000000018 */
[----:B---3--:R-:W-:-:S08]  /*0590*/  DFMA R6, R6, R14, R16 ;  /* 0x0000000e0606722b */ /* 0x008fd00000000010 */
[----:B----4-:R-:W-:-:S08]  /*05a0*/  DFMA R6, R22, R20, R6 ;  /* 0x000000141606722b */ /* 0x010fd00000000006 */
[----:B-----5:R-:W-:Y:S01]  /*05b0*/  DFMA R24, R26, R10, R6 ;  /* 0x0000000a1a18722b */ /* 0x020fe20000000006 */
[----:B------:R-:W-:Y:S10]  /*05c0*/  @P1 BRA `(.L_x_4) ;  /* 0xfffffffc00141947 */ /* 0x000ff4000383ffff */
.L_x_3:
[----:B------:R-:W-:Y:S05]  /*05d0*/  BSYNC.RECONVERGENT B1 ;  /* 0x0000000000017941 */ /* 0x000fea0003800200 */
.L_x_2:
[----:B------:R-:W-:Y:S05]  /*05e0*/  @!P0 BRA `(.L_x_1) ;  /* 0x0000000400208947 */ /* 0x000fea0003800000 */
[----:B------:R-:W-:Y:S01]  /*05f0*/  ISETP.GE.U32.AND P0, PT, R5, 0x4, PT ;  /* 0x000000040500780c */ /* 0x000fe20003f06070 */
[----:B------:R-:W-:Y:S01]  /*0600*/  BSSY.RECONVERGENT B1, `(.L_x_5) ;  /* 0x0000023000017945 */ /* 0x000fe20003800200 */
[----:B------:R-:W-:-:S04]  /*0610*/  LOP3.LUT R2, R4, 0x3, RZ, 0xc0, !PT ;  /* 0x0000000304027812 */ /* 0x000fc800078ec0ff */
[----:B------:R-:W-:-:S07]  /*0620*/  ISETP.NE.AND P1, PT, R2, RZ, PT ;  /* 0x000000ff0200720c */ /* 0x000fce0003f25270 */
[----:B------:R-:W-:Y:S06]  /*0630*/  @!P0 BRA `(.L_x_6) ;  /* 0x00000000007c8947 */ /* 0x000fec0003800000 */
[----:B------:R-:W0:Y:S08]  /*0640*/  LDC.64 R12, c[0x0][0x390] ;  /* 0x0000e400ff0c7b82 */ /* 0x000e300000000a00 */
[----:B------:R-:W1:Y:S08]  /*0650*/  LDC R5, c[0x0][0x3ac] ;  /* 0x0000eb00ff057b82 */ /* 0x000e700000000800 */
[----:B------:R-:W2:Y:S01]  /*0660*/  LDC.64 R22, c[0x0][0x398] ;  /* 0x0000e600ff167b82 */ /* 0x000ea20000000a00 */
[----:B0-----:R-:W-:-:S07]  /*0670*/  IMAD.WIDE R12, R0, 0x4, R12 ;  /* 0x00000004000c7825 */ /* 0x001fce00078e020c */
[----:B------:R-:W0:Y:S01]  /*0680*/  LDC.64 R20, c[0x0][0x380] ;  /* 0x0000e000ff147b82 */ /* 0x000e220000000a00 */
[----:B------:R-:W1:Y:S04]  /*0690*/  LDG.E R14, desc[UR8][R12.64] ;  /* 0x000000080c0e7981 */ /* 0x000e68000c1e1900 */
[----:B------:R-:W3:Y:S04]  /*06a0*/  LDG.E R26, desc[UR8][R12.64+0x4] ;  /* 0x000004080c1a7981 */ /* 0x000ee8000c1e1900 */
[----:B------:R-:W4:Y:S04]  /*06b0*/  LDG.E R10, desc[UR8][R12.64+0x8] ;  /* 0x000008080c0a7981 */ /* 0x000f28000c1e1900 */
[----:B------:R-:W5:Y:S01]  /*06c0*/  LDG.E R6, desc[UR8][R12.64+0xc] ;  /* 0x00000c080c067981 */ /* 0x000f62000c1e1900 */
[----:B0-----:R-:W-:-:S05]  /*06d0*/  IMAD.WIDE R20, R0, 0x8, R20 ;  /* 0x0000000800147825 */ /* 0x001fca00078e0214 */
[----:B------:R-:W5:Y:S04]  /*06e0*/  LDG.E.64 R16, desc[UR8][R20.64] ;  /* 0x0000000814107981 */ /* 0x000f68000c1e1b00 */
[----:B------:R-:W5:Y:S01]  /*06f0*/  LDG.E.64 R12, desc[UR8][R20.64+0x8] ;  /* 0x00000808140c7981 */ /* 0x000f62000c1e1b00 */
[----:B-1----:R-:W-:-:S04]  /*0700*/  IMAD R19, R14, R5, UR4 ;  /* 0x000000040e137e24 */ /* 0x002fc8000f8e0205 */
[----:B--2---:R-:W-:-:S04]  /*0710*/  IMAD.WIDE R18, R19, 0x8, R22 ;  /* 0x0000000813127825 */ /* 0x004fc800078e0216 */
[-C--:B---3--:R-:W-:Y:S02]  /*0720*/  IMAD R15, R26, R5.reuse, UR4 ;  /* 0x000000041a0f7e24 */ /* 0x088fe4000f8e0205 */
[----:B------:R-:W2:Y:S02]  /*0730*/  LDG.E.64 R18, desc[UR8][R18.64] ;  /* 0x0000000812127981 */ /* 0x000ea4000c1e1b00 */
[--C-:B------:R-:W-:Y:S02]  /*0740*/  IMAD.WIDE R14, R15, 0x8, R22.reuse ;  /* 0x000000080f0e7825 */ /* 0x100fe400078e0216 */
[----:B------:R-:W3:Y:S02]  /*0750*/  LDG.E.64 R26, desc[UR8][R20.64+0x18] ;  /* 0x00001808141a7981 */ /* 0x000ee4000c1e1b00 */
[----:B----4-:R-:W-:Y:S02]  /*0760*/  IMAD R11, R10, R5, UR4 ;  /* 0x000000040a0b7e24 */ /* 0x010fe4000f8e0205 */
[----:B------:R-:W4:Y:S02]  /*0770*/  LDG.E.64 R14, desc[UR8][R14.64] ;  /* 0x000000080e0e7981 */ /* 0x000f24000c1e1b00 */
[----:B------:R-:W-:-:S04]  /*0780*/  IMAD.WIDE R10, R11, 0x8, R22 ;  /* 0x000000080b0a7825 */ /* 0x000fc800078e0216 */
[----:B-----5:R-:W-:Y:S02]  /*0790*/  IMAD R5, R6, R5, UR4 ;  /* 0x0000000406057e24 */ /* 0x020fe4000f8e0205 */
[----:B------:R-:W5:Y:S02]  /*07a0*/  LDG.E.64 R10, desc[UR8][R10.64] ;  /* 0x000000080a0a7981 */ /* 0x000f64000c1e1b00 */
[----:B------:R-:W-:Y:S02]  /*07b0*/  IMAD.WIDE R22, R5, 0x8, R22 ;  /* 0x0000000805167825 */ /* 0x000fe400078e0216 */
[----:B------:R-:W5:Y:S04]  /*07c0*/  LDG.E.64 R6, desc[UR8][R20.64+0x10] ;  /* 0x0000100814067981 */ /* 0x000f68000c1e1b00 */
[----:B------:R-:W3:Y:S01]  /*07d0*/  LDG.E.64 R22, desc[UR8][R22.64] ;  /* 0x0000000816167981 */ /* 0x000ee2000c1e1b00 */
[----:B------:R-:W-:Y:S01]  /*07e0*/  IADD3 R0, PT, PT, R0, 0x4, RZ ;  /* 0x0000000400007810 */ /* 0x000fe20007ffe0ff */
[----:B--2---:R-:W-:-:S08]  /*07f0*/  DFMA R16, R16, R18, R24 ;  /* 0x000000121010722b */ /* 0x004fd00000000018 */
[----:B----4-:R-:W-:-:S08]  /*0800*/  DFMA R12, R12, R14, R16 ;  /* 0x0000000e0c0c722b */ /* 0x010fd00000000010 */
[----:B-----5:R-:W-:-:S08]  /*0810*/  DFMA R6, R6, R10, R12 ;  /* 0x0000000a0606722b */ /* 0x020fd0000000000c */
[----:B---3--:R-:W-:-:S11]  /*0820*/  DFMA R24, R26, R22, R6 ;  /* 0x000000161a18722b */ /* 0x008fd60000000006 */
.L_x_6:
[----:B------:R-:W-:Y:S05]  /*0830*/  BSYNC.RECONVERGENT B1 ;  /* 0x0000000000017941 */ /* 0x000fea0003800200 */
.L_x_5:
[----:B------:R-:W-:Y:S05]  /*0840*/  @!P1 BRA `(.L_x_1) ;  /* 0x0000000000889947 */ /* 0x000fea0003800000 */
[----:B------:R-:W-:Y:S01]  /*0850*/  ISETP.NE.AND P0, PT, R2, 0x1, PT ;  /* 0x000000010200780c */ /* 0x000fe20003f05270 */
[----:B------:R-:W0:Y:S01]  /*0860*/  LDC.64 R6, c[0x0][0x390] ;  /* 0x0000e400ff067b82 */ /* 0x000e220000000a00 */
[----:B------:R-:W-:-:S04]  /*0870*/  LOP3.LUT R2, R4, 0x1, RZ, 0xc0, !PT ;  /* 0x0000000104027812 */ /* 0x000fc800078ec0ff */
[----:B------:R-:W-:-:S03]  /*0880*/  ISETP.NE.U32.AND P1, PT, R2, 0x1, PT ;  /* 0x000000010200780c */ /* 0x000fc60003f25070 */
[----:B------:R-:W1:Y:S08]  /*0890*/  LDC.64 R12, c[0x0][0x390] ;  /* 0x0000e400ff0c7b82 */ /* 0x000e700000000a00 */
[----:B------:R-:W2:Y:S01]  /*08a0*/  @P0 LDC.64 R16, c[0x0][0x380] ;  /* 0x0000e000ff100b82 */ /* 0x000ea20000000a00 */
[----:B0-----:R-:W-:-:S07]  /*08b0*/  @P0 IMAD.WIDE R4, R0, 0x4, R6 ;  /* 0x0000000400040825 */ /* 0x001fce00078e0206 */
[----:B------:R-:W0:Y:S01]  /*08c0*/  @P0 LDC R21, c[0x0][0x3ac] ;  /* 0x0000eb00ff150b82 */ /* 0x000e220000000800 */
[----:B------:R-:W0:Y:S04]  /*08d0*/  @P0 LDG.E R6, desc[UR8][R4.64] ;  /* 0x0000000804060981 */ /* 0x000e28000c1e1900 */
[----:B------:R-:W3:Y:S03]  /*08e0*/  @P0 LDG.E R20, desc[UR8][R4.64+0x4] ;  /* 0x0000040804140981 */ /* 0x000ee6000c1e1900 */
[----:B------:R-:W4:Y:S01]  /*08f0*/  LDC.64 R10, c[0x0][0x398] ;  /* 0x0000e600ff0a7b82 */ /* 0x000f220000000a00 */
[C---:B--2---:R-:W-:Y:S01]  /*0900*/  @P0 IMAD.WIDE R16, R0.reuse, 0x8, R16 ;  /* 0x0000000800100825 */ /* 0x044fe200078e0210 */
[----:B------:R-:W-:-:S06]  /*0910*/  @P0 IADD3 R0, PT, PT, R0, 0x2, RZ ;  /* 0x0000000200000810 */ /* 0x000fcc0007ffe0ff */
[----:B------:R-:W2:Y:S01]  /*0920*/  @!P1 LDC R23, c[0x0][0x3ac] ;  /* 0x0000eb00ff179b82 */ /* 0x000ea20000000800 */
[----:B------:R-:W5:Y:S01]  /*0930*/  @P0 LDG.E.64 R4, desc[UR8][R16.64] ;  /* 0x0000000810040981 */ /* 0x000f62000c1e1b00 */
[----:B-1----:R-:W-:-:S06]  /*0940*/  @!P1 IMAD.WIDE R12, R0, 0x4, R12 ;  /* 0x00000004000c9825 */ /* 0x002fcc00078e020c */
[----:B------:R-:W1:Y:S01]  /*0950*/  @!P1 LDC.64 R18, c[0x0][0x380] ;  /* 0x0000e000ff129b82 */ /* 0x000e620000000a00 */
[----:B------:R3:W2:Y:S07]  /*0960*/  @!P1 LDG.E R2, desc[UR8][R12.64] ;  /* 0x000000080c029981 */ /* 0x0006ae000c1e1900 */
[----:B------:R-:W2:Y:S01]  /*0970*/  LDC.64 R14, c[0x0][0x398] ;  /* 0x0000e600ff0e7b82 */ /* 0x000ea20000000a00 */
[----:B-1----:R-:W-:-:S06]  /*0980*/  @!P1 IMAD.WIDE R18, R0, 0x8, R18 ;  /* 0x0000000800129825 */ /* 0x002fcc00078e0212 */
[----:B------:R-:W5:Y:S01]  /*0990*/  @!P1 LDG.E.64 R18, desc[UR8][R18.64] ;  /* 0x0000000812129981 */ /* 0x000f62000c1e1b00 */
[----:B0-----:R-:W-:-:S04]  /*09a0*/  @P0 IMAD R7, R6, R21, UR4 ;  /* 0x0000000406070e24 */ /* 0x001fc8000f8e0215 */
[----:B----4-:R-:W-:-:S04]  /*09b0*/  @P0 IMAD.WIDE R6, R7, 0x8, R10 ;  /* 0x0000000807060825 */ /* 0x010fc800078e020a */
[----:B---3--:R-:W-:Y:S02]  /*09c0*/  @P0 IMAD R21, R20, R21, UR4 ;  /* 0x0000000414150e24 */ /* 0x008fe4000f8e0215 */
[----:B------:R-:W5:Y:S02]  /*09d0*/  @P0 LDG.E.64 R6, desc[UR8][R6.64] ;  /* 0x0000000806060981 */ /* 0x000f64000c1e1b00 */
[----:B------:R-:W-:Y:S02]  /*09e0*/  @P0 IMAD.WIDE R12, R21, 0x8, R10 ;  /* 0x00000008150c0825 */ /* 0x000fe400078e020a */
[----:B------:R-:W3:Y:S04]  /*09f0*/  @P0 LDG.E.64 R10, desc[UR8][R16.64+0x8] ;  /* 0x00000808100a0981 */ /* 0x000ee8000c1e1b00 */
[----:B------:R-:W3:Y:S01]  /*0a00*/  @P0 LDG.E.64 R12, desc[UR8][R12.64] ;  /* 0x000000080c0c0981 */ /* 0x000ee2000c1e1b00 */
[----:B--2---:R-:W-:-:S04]  /*0a10*/  @!P1 IMAD R21, R2, R23, UR4 ;  /* 0x0000000402159e24 */ /* 0x004fc8000f8e0217 */
[----:B------:R-:W-:-:S06]  /*0a20*/  @!P1 IMAD.WIDE R14, R21, 0x8, R14 ;  /* 0x00000008150e9825 */ /* 0x000fcc00078e020e */
[----:B------:R-:W2:Y:S01]  /*0a30*/  @!P1 LDG.E.64 R14, desc[UR8][R14.64] ;  /* 0x000000080e0e9981 */ /* 0x000ea2000c1e1b00 */
[----:B-----5:R-:W-:-:S08]  /*0a40*/  @P0 DFMA R4, R4, R6, R24 ;  /* 0x000000060404022b */ /* 0x020fd00000000018 */
[----:B---3--:R-:W-:-:S08]  /*0a50*/  @P0 DFMA R24, R10, R12, R4 ;  /* 0x0000000c0a18022b */ /* 0x008fd00000000004 */
[----:B--2---:R-:W-:-:S11]  /*0a60*/  @!P1 DFMA R24, R18, R14, R24 ;  /* 0x0000000e1218922b */ /* 0x004fd60000000018 */
.L_x_1:
[----:B------:R-:W-:Y:S05]  /*0a70*/  BSYNC.RECONVERGENT B0 ;  /* 0x0000000000007941 */ /* 0x000fea0003800200 */
.L_x_0:
[----:B------:R-:W0:Y:S08]  /*0a80*/  LDC R0, c[0x0][0x3ac] ;  /* 0x0000eb00ff007b82 */ /* 0x000e300000000800 */
[----:B------:R-:W1:Y:S01]  /*0a90*/  LDC.64 R4, c[0x0][0x3a0] ;  /* 0x0000e800ff047b82 */ /* 0x000e620000000a00 */
[----:B0-----:R-:W-:Y:S01]  /*0aa0*/  IMAD R7, R3, R0, UR4 ;  /* 0x0000000403077e24 */ /* 0x001fe2000f8e0200 */
[----:B------:R-:W-:-:S06]  /*0ab0*/  UIADD3 UR4, UPT, UPT, UR4, 0x1, URZ ;  /* 0x0000000104047890 */ /* 0x000fcc000fffe0ff */
[----:B------:R-:W-:Y:S01]  /*0ac0*/  ISETP.NE.AND P0, PT, R0, UR4, PT ;  /* 0x0000000400007c0c */ /* 0x000fe2000bf05270 */
[----:B-1----:R-:W-:-:S05]  /*0ad0*/  IMAD.WIDE R4, R7, 0x8, R4 ;  /* 0x0000000807047825 */ /* 0x002fca00078e0204 */
[----:B------:R0:W-:Y:S07]  /*0ae0*/  STG.E.64 desc[UR8][R4.64], R24 ;  /* 0x0000001804007986 */ /* 0x0001ee000c101b08 */
[----:B------:R-:W-:Y:S05]  /*0af0*/  @P0 BRA `(.L_x_7) ;  /* 0xfffffff400800947 */ /* 0x000fea000383ffff */
[----:B------:R-:W-:Y:S05]  /*0b00*/  EXIT ;  /* 0x000000000000794d */ /* 0x000fea0003800000 */
.L_x_8:
[----:B------:R-:W-:-:S00]  /*0b10*/  BRA `(.L_x_8) ;  /* 0xfffffffc00fc7947 */ /* 0x000fc0000383ffff */
[----:B------:R-:W-:-:S00]  /*0b20*/  NOP ;  /* 0x0000000000007918 */ /* 0x000fc00000000000 */
        /* <DEDUP_REMOVED lines=13> */
.L_x_9:


//--------------------- .nv.shared.reserved.0     --------------------------
	.section	.nv.shared.reserved.0,"aw",@nobits
	.weak		__nv_reservedSMEM_offset_0_alias
	.size		__nv_reservedSMEM_offset_0_alias, 0, 64
	.other		__nv_reservedSMEM_offset_0_alias,@"STO_CUDA_RESERVED_SHARED STV_DEFAULT"
__nv_reservedSMEM_offset_0_alias:
	.zero		0
	.zero		64


//--------------------- .nv.constant0._Z14multiplyKernelPdPiS0_S_S_ii --------------------------
	.section	.nv.constant0._Z14multiplyKernelPdPiS0_S_S_ii,"a",@progbits
	.sectionflags	@""
	.align	4
.nv.constant0._Z14multiplyKernelPdPiS0_S_S_ii:
	.zero		944


//--------------------- SYMBOLS --------------------------

	.type		.nv.reservedSmem.offset0,@object
	.size		.nv.reservedSmem.offset0,0x4
